	.headerflags	@"EF_CUDA_TEXMODE_UNIFIED EF_CUDA_64BIT_ADDRESS EF_CUDA_ACCELERATORS EF_CUDA_SM90 EF_CUDA_VIRTUAL_SM(EF_CUDA_SM90)"
	.elftype	@"ET_EXEC"


//--------------------- .nv.info                  --------------------------
	.section	.nv.info,"",@"SHT_CUDA_INFO"
	.align	4


	//----- nvinfo : EIATTR_REGCOUNT
	.align		4
        /*0000*/ 	.byte	0x04, 0x2f
        /*0002*/ 	.short	(.L_3 - .L_2)
	.align		4
.L_2:
        /*0004*/ 	.word	index@(triton_poi_fused__native_batch_norm_legit_no_training_add_14)
        /*0008*/ 	.word	0x0000001e


	//----- nvinfo : EIATTR_MIN_STACK_SIZE
	.align		4
.L_3:
        /*000c*/ 	.byte	0x04, 0x12
        /*000e*/ 	.short	(.L_5 - .L_4)
	.align		4
.L_4:
        /*0010*/ 	.word	index@(triton_poi_fused__native_batch_norm_legit_no_training_add_14)
        /*0014*/ 	.word	0x00000000


	//----- nvinfo : EIATTR_FRAME_SIZE
	.align		4
.L_5:
        /*0018*/ 	.byte	0x04, 0x11
        /*001a*/ 	.short	(.L_7 - .L_6)
	.align		4
.L_6:
        /*001c*/ 	.word	index@(triton_poi_fused__native_batch_norm_legit_no_training_add_14)
        /*0020*/ 	.word	0x00000000


	//----- nvinfo : EIATTR_MIN_STACK_SIZE
	.align		4
.L_7:
        /*0024*/ 	.byte	0x04, 0x12
        /*0026*/ 	.short	(.L_9 - .L_8)
	.align		4
.L_8:
        /*0028*/ 	.word	index@(triton_poi_fused__native_batch_norm_legit_no_training_add_14)
        /*002c*/ 	.word	0x00000000
.L_9:


//--------------------- .nv.info.triton_poi_fused__native_batch_norm_legit_no_training_add_14 --------------------------
	.section	.nv.info.triton_poi_fused__native_batch_norm_legit_no_training_add_14,"",@"SHT_CUDA_INFO"
	.sectionflags	@""
	.align	4


	//----- nvinfo : EIATTR_CUDA_API_VERSION
	.align		4
        /*0000*/ 	.byte	0x04, 0x37
        /*0002*/ 	.short	(.L_11 - .L_10)
.L_10:
        /*0004*/ 	.word	0x0000007c


	//----- nvinfo : EIATTR_KPARAM_INFO
	.align		4
.L_11:
        /*0008*/ 	.byte	0x04, 0x17
        /*000a*/ 	.short	(.L_13 - .L_12)
.L_12:
        /*000c*/ 	.word	0x00000000
        /*0010*/ 	.short	0x0008
        /*0012*/ 	.short	0x003c
        /*0014*/ 	.byte	0x00, 0xf0, 0x11, 0x00


	//----- nvinfo : EIATTR_KPARAM_INFO
	.align		4
.L_13:
        /*0018*/ 	.byte	0x04, 0x17
        /*001a*/ 	.short	(.L_15 - .L_14)
.L_14:
        /*001c*/ 	.word	0x00000000
        /*0020*/ 	.short	0x0007
        /*0022*/ 	.short	0x0038
        /*0024*/ 	.byte	0x00, 0xf0, 0x11, 0x00


	//----- nvinfo : EIATTR_KPARAM_INFO
	.align		4
.L_15:
        /*0028*/ 	.byte	0x04, 0x17
        /*002a*/ 	.short	(.L_17 - .L_16)
.L_16:
        /*002c*/ 	.word	0x00000000
        /*0030*/ 	.short	0x0006
        /*0032*/ 	.short	0x0030
        /*0034*/ 	.byte	0x00, 0xf4, 0x21, 0x00


	//----- nvinfo : EIATTR_KPARAM_INFO
	.align		4
.L_17:
        /*0038*/ 	.byte	0x04, 0x17
        /*003a*/ 	.short	(.L_19 - .L_18)
.L_18:
        /*003c*/ 	.word	0x00000000
        /*0040*/ 	.short	0x0005
        /*0042*/ 	.short	0x0028
        /*0044*/ 	.byte	0x00, 0xf4, 0x21, 0x00


	//----- nvinfo : EIATTR_KPARAM_INFO
	.align		4
.L_19:
        /*0048*/ 	.byte	0x04, 0x17
        /*004a*/ 	.short	(.L_21 - .L_20)
.L_20:
        /*004c*/ 	.word	0x00000000
        /*0050*/ 	.short	0x0004
        /*0052*/ 	.short	0x0020
        /*0054*/ 	.byte	0x00, 0xf4, 0x21, 0x00


	//----- nvinfo : EIATTR_KPARAM_INFO
	.align		4
.L_21:
        /*0058*/ 	.byte	0x04, 0x17
        /*005a*/ 	.short	(.L_23 - .L_22)
.L_22:
        /*005c*/ 	.word	0x00000000
        /*0060*/ 	.short	0x0003
        /*0062*/ 	.short	0x0018
        /*0064*/ 	.byte	0x00, 0xf4, 0x21, 0x00


	//----- nvinfo : EIATTR_KPARAM_INFO
	.align		4
.L_23:
        /*0068*/ 	.byte	0x04, 0x17
        /*006a*/ 	.short	(.L_25 - .L_24)
.L_24:
        /*006c*/ 	.word	0x00000000
        /*0070*/ 	.short	0x0002
        /*0072*/ 	.short	0x0010
        /*0074*/ 	.byte	0x00, 0xf4, 0x21, 0x00


	//----- nvinfo : EIATTR_KPARAM_INFO
	.align		4
.L_25:
        /*0078*/ 	.byte	0x04, 0x17
        /*007a*/ 	.short	(.L_27 - .L_26)
.L_26:
        /*007c*/ 	.word	0x00000000
        /*0080*/ 	.short	0x0001
        /*0082*/ 	.short	0x0008
        /*0084*/ 	.byte	0x00, 0xf4, 0x21, 0x00


	//----- nvinfo : EIATTR_KPARAM_INFO
	.align		4
.L_27:
        /*0088*/ 	.byte	0x04, 0x17
        /*008a*/ 	.short	(.L_29 - .L_28)
.L_28:
        /*008c*/ 	.word	0x00000000
        /*0090*/ 	.short	0x0000
        /*0092*/ 	.short	0x0000
        /*0094*/ 	.byte	0x00, 0xf4, 0x21, 0x00


	//----- nvinfo : EIATTR_SPARSE_MMA_MASK
	.align		4
.L_29:
        /*0098*/ 	.byte	0x03, 0x50
        /*009a*/ 	.short	0x0000


	//----- nvinfo : EIATTR_MAXREG_COUNT
	.align		4
        /*009c*/ 	.byte	0x03, 0x1b
        /*009e*/ 	.short	0x00ff


	//----- nvinfo : EIATTR_EXIT_INSTR_OFFSETS
	.align		4
        /*00a0*/ 	.byte	0x04, 0x1c
        /*00a2*/ 	.short	(.L_31 - .L_30)


	//   ....[0]....
.L_30:
        /*00a4*/ 	.word	0x00000480


	//   ....[1]....
        /*00a8*/ 	.word	0x00000550


	//----- nvinfo : EIATTR_REQNTID
	.align		4
.L_31:
        /*00ac*/ 	.byte	0x04, 0x10
        /*00ae*/ 	.short	(.L_33 - .L_32)
.L_32:
        /*00b0*/ 	.word	0x00000080
        /*00b4*/ 	.word	0x00000001
        /*00b8*/ 	.word	0x00000001


	//----- nvinfo : EIATTR_CBANK_PARAM_SIZE
	.align		4
.L_33:
        /*00bc*/ 	.byte	0x03, 0x19
        /*00be*/ 	.short	0x0040


	//----- nvinfo : EIATTR_PARAM_CBANK
	.align		4
        /*00c0*/ 	.byte	0x04, 0x0a
        /*00c2*/ 	.short	(.L_35 - .L_34)
	.align		4
.L_34:
        /*00c4*/ 	.word	index@(.nv.constant0.triton_poi_fused__native_batch_norm_legit_no_training_add_14)
        /*00c8*/ 	.short	0x0210
        /*00ca*/ 	.short	0x0040


	//----- nvinfo : EIATTR_SW_WAR
	.align		4
.L_35:
        /*00cc*/ 	.byte	0x04, 0x36
        /*00ce*/ 	.short	(.L_37 - .L_36)
.L_36:
        /*00d0*/ 	.word	0x00000008
.L_37:


//--------------------- .nv.callgraph             --------------------------
	.section	.nv.callgraph,"",@"SHT_CUDA_CALLGRAPH"
	.align	4
	.sectionentsize	8
	.align		4
        /*0000*/ 	.word	0x00000000
	.align		4
        /*0004*/ 	.word	0xffffffff
	.align		4
        /*0008*/ 	.word	0x00000000
	.align		4
        /*000c*/ 	.word	0xfffffffe
	.align		4
        /*0010*/ 	.word	0x00000000
	.align		4
        /*0014*/ 	.word	0xfffffffd
	.align		4
        /*0018*/ 	.word	0x00000000
	.align		4
        /*001c*/ 	.word	0xfffffffc


//--------------------- .nv.constant4             --------------------------
	.section	.nv.constant4,"a",@progbits
	.align	8
	.align		8
.nv.constant4:
        /*0000*/ 	.dword	_$_str
	.align		8
        /*0008*/ 	.dword	_$_str_$_2


//--------------------- .text.triton_poi_fused__native_batch_norm_legit_no_training_add_14 --------------------------
	.section	.text.triton_poi_fused__native_batch_norm_legit_no_training_add_14,"ax",@progbits
	.sectionflags	@"SHF_BARRIERS=1"
	.align	128
        .global         triton_poi_fused__native_batch_norm_legit_no_training_add_14
        .type           triton_poi_fused__native_batch_norm_legit_no_training_add_14,@function
        .size           triton_poi_fused__native_batch_norm_legit_no_training_add_14,(.L_x_1 - triton_poi_fused__native_batch_norm_legit_no_training_add_14)
        .other          triton_poi_fused__native_batch_norm_legit_no_training_add_14,@"STO_CUDA_ENTRY STV_DEFAULT"
triton_poi_fused__native_batch_norm_legit_no_training_add_14:
.text.triton_poi_fused__native_batch_norm_legit_no_training_add_14:
[----:B------:R-:W0:Y:S01]  /*0000*/  LDC R1, c[0x0][0x28] ;  /* 0x00000a00ff017b82 */ /* 0x000e220000000800 */
[----:B------:R-:W1:Y:S07]  /*0010*/  S2R R15, SR_CTAID.X ;  /* 0x00000000000f7919 */ /* 0x000e6e0000002500 */
[----:B------:R-:W2:Y:S01]  /*0020*/  LDC.64 R8, c[0x0][0x228] ;  /* 0x00008a00ff087b82 */ /* 0x000ea20000000a00 */
[----:B------:R-:W-:Y:S01]  /*0030*/  CS2R R20, SRZ ;  /* 0x0000000000147805 */ /* 0x000fe2000001ff00 */
[----:B------:R-:W-:Y:S01]  /*0040*/  ULDC.64 UR6, c[0x0][0x208] ;  /* 0x0000820000067ab9 */ /* 0x000fe20000000a00 */
[----:B------:R-:W3:Y:S01]  /*0050*/  S2R R18, SR_TID.X ;  /* 0x0000000000127919 */ /* 0x000ee20000002100 */
[----:B------:R-:W4:Y:S04]  /*0060*/  S2R R19, SR_CTAID.Y ;  /* 0x0000000000137919 */ /* 0x000f280000002600 */
[----:B------:R-:W5:Y:S08]  /*0070*/  LDC.64 R12, c[0x0][0x218] ;  /* 0x00008600ff0c7b82 */ /* 0x000f700000000a00 */
[----:B------:R-:W3:Y:S08]  /*0080*/  LDC.64 R10, c[0x0][0x220] ;  /* 0x00008800ff0a7b82 */ /* 0x000ef00000000a00 */
[----:B------:R-:W5:Y:S01]  /*0090*/  LDC.64 R2, c[0x0][0x230] ;  /* 0x00008c00ff027b82 */ /* 0x000f620000000a00 */
[C---:B-1----:R-:W-:Y:S01]  /*00a0*/  ISETP.GE.AND P0, PT, R15.reuse, 0x20, PT ;  /* 0x000000200f00780c */ /* 0x042fe20003f06270 */
[----:B--2---:R-:W-:-:S06]  /*00b0*/  IMAD.WIDE R8, R15, 0x4, R8 ;  /* 0x000000040f087825 */ /* 0x004fcc00078e0208 */
[----:B------:R-:W1:Y:S08]  /*00c0*/  LDC.64 R4, c[0x0][0x238] ;  /* 0x00008e00ff047b82 */ /* 0x000e700000000a00 */
[----:B------:R-:W2:Y:S01]  /*00d0*/  LDC.64 R6, c[0x0][0x210] ;  /* 0x00008400ff067b82 */ /* 0x000ea20000000a00 */
[----:B------:R5:W2:Y:S01]  /*00e0*/  @!P0 LDG.E.EL R20, desc[UR6][R8.64] ;  /* 0x0000000608148981 */ /* 0x000aa2000c2e1900 */
[----:B---3--:R-:W-:Y:S01]  /*00f0*/  LOP3.LUT R14, R18, 0x7f, RZ, 0xc0, !PT ;  /* 0x0000007f120e7812 */ /* 0x008fe200078ec0ff */
[----:B0-----:R-:W-:-:S03]  /*0100*/  IMAD.WIDE R10, R15, 0x4, R10 ;  /* 0x000000040f0a7825 */ /* 0x001fc600078e020a */
[----:B----4-:R-:W-:Y:S02]  /*0110*/  PRMT R0, R14, 0x6540, R19 ;  /* 0x000065400e007816 */ /* 0x010fe40000000013 */
[----:B------:R-:W3:Y:S02]  /*0120*/  @!P0 LDG.E.EL R21, desc[UR6][R10.64] ;  /* 0x000000060a158981 */ /* 0x000ee4000c2e1900 */
[C---:B------:R-:W-:Y:S02]  /*0130*/  LOP3.LUT R16, R0.reuse, 0x80, RZ, 0xfc, !PT ;  /* 0x0000008000107812 */ /* 0x040fe400078efcff */
[----:B------:R-:W-:Y:S02]  /*0140*/  ISETP.LT.AND P1, PT, R0, 0x100, !P0 ;  /* 0x000001000000780c */ /* 0x000fe40004721270 */
[C---:B------:R-:W-:Y:S01]  /*0150*/  ISETP.LT.AND P2, PT, R16.reuse, 0x100, !P0 ;  /* 0x000001001000780c */ /* 0x040fe20004741270 */
[----:B------:R-:W-:Y:S01]  /*0160*/  IMAD R23, R16, 0x20, R15 ;  /* 0x0000002010177824 */ /* 0x000fe200078e020f */
[----:B------:R-:W-:Y:S01]  /*0170*/  LEA R17, R0, R15, 0x5 ;  /* 0x0000000f00117211 */ /* 0x000fe200078e28ff */
[----:B------:R-:W-:Y:S01]  /*0180*/  HFMA2.MMA R0, -RZ, RZ, 0, 0 ;  /* 0x00000000ff007435 */ /* 0x000fe200000001ff */
[----:B------:R-:W-:-:S03]  /*0190*/  IMAD.MOV.U32 R16, RZ, RZ, RZ ;  /* 0x000000ffff107224 */ /* 0x000fc600078e00ff */
[----:B-----5:R-:W-:-:S04]  /*01a0*/  IMAD.WIDE R8, R17, 0x4, R12 ;  /* 0x0000000411087825 */ /* 0x020fc800078e020c */
[----:B------:R-:W-:Y:S02]  /*01b0*/  IMAD.WIDE R12, R23, 0x4, R12 ;  /* 0x00000004170c7825 */ /* 0x000fe400078e020c */
[----:B------:R0:W3:Y:S01]  /*01c0*/  @P1 LDG.E.EL R0, desc[UR6][R8.64] ;  /* 0x0000000608001981 */ /* 0x0000e2000c2e1900 */
[----:B------:R-:W-:Y:S02]  /*01d0*/  MOV R22, RZ ;  /* 0x000000ff00167202 */ /* 0x000fe40000000f00 */
[----:B------:R-:W-:Y:S01]  /*01e0*/  CS2R R26, SRZ ;  /* 0x00000000001a7805 */ /* 0x000fe2000001ff00 */
[----:B------:R-:W4:Y:S01]  /*01f0*/  @P2 LDG.E.EL R16, desc[UR6][R12.64] ;  /* 0x000000060c102981 */ /* 0x000f22000c2e1900 */
[----:B------:R-:W-:-:S04]  /*0200*/  IMAD.WIDE R2, R15, 0x4, R2 ;  /* 0x000000040f027825 */ /* 0x000fc800078e0202 */
[----:B-1----:R-:W-:Y:S01]  /*0210*/  IMAD.WIDE R4, R15, 0x4, R4 ;  /* 0x000000040f047825 */ /* 0x002fe200078e0204 */
[----:B------:R1:W5:Y:S03]  /*0220*/  @!P0 LDG.E.EL R22, desc[UR6][R2.64] ;  /* 0x0000000602168981 */ /* 0x000366000c2e1900 */
[--C-:B--2---:R-:W-:Y:S01]  /*0230*/  IMAD.WIDE R24, R17, 0x4, R6.reuse ;  /* 0x0000000411187825 */ /* 0x104fe200078e0206 */
[----:B------:R-:W5:Y:S03]  /*0240*/  @!P0 LDG.E.EL R27, desc[UR6][R4.64] ;  /* 0x00000006041b8981 */ /* 0x000f66000c2e1900 */
[----:B0-----:R-:W-:Y:S01]  /*0250*/  IMAD.WIDE R8, R23, 0x4, R6 ;  /* 0x0000000417087825 */ /* 0x001fe200078e0206 */
[----:B------:R-:W2:Y:S03]  /*0260*/  @P1 LDG.E.EL R26, desc[UR6][R24.64] ;  /* 0x00000006181a1981 */ /* 0x000ea6000c2e1900 */
[----:B------:R-:W-:-:S06]  /*0270*/  IMAD.MOV.U32 R6, RZ, RZ, RZ ;  /* 0x000000ffff067224 */ /* 0x000fcc00078e00ff */
[----:B------:R-:W2:Y:S01]  /*0280*/  @P2 LDG.E.EL R6, desc[UR6][R8.64] ;  /* 0x0000000608062981 */ /* 0x000ea2000c2e1900 */
[----:B-1----:R-:W-:Y:S01]  /*0290*/  HFMA2.MMA R2, -RZ, RZ, 1.625, 0 ;  /* 0x3e800000ff027435 */ /* 0x002fe200000001ff */
[----:B------:R-:W0:Y:S01]  /*02a0*/  S2UR UR5, SR_CgaCtaId ;  /* 0x00000000000579c3 */ /* 0x000e220000008800 */
[----:B------:R-:W-:Y:S01]  /*02b0*/  UMOV UR4, 0x400 ;  /* 0x0000040000047882 */ /* 0x000fe20000000000 */
[----:B------:R-:W-:-:S05]  /*02c0*/  IMAD.SHL.U32 R18, R18, 0x2, RZ ;  /* 0x0000000212127824 */ /* 0x000fca00078e00ff */
[----:B------:R-:W-:Y:S01]  /*02d0*/  LOP3.LUT R18, R18, 0xfe, RZ, 0xc0, !PT ;  /* 0x000000fe12127812 */ /* 0x000fe200078ec0ff */
[----:B0-----:R-:W-:-:S06]  /*02e0*/  UPRMT UR4, UR5, 0x654, UR4 ;  /* 0x0000065405047896 */ /* 0x001fcc0008000004 */
[----:B------:R-:W-:Y:S02]  /*02f0*/  LEA R14, R14, UR4, 0x2 ;  /* 0x000000040e0e7c11 */ /* 0x000fe4000f8e10ff */
[----:B------:R-:W-:-:S04]  /*0300*/  PRMT R19, R18, 0x6540, R19 ;  /* 0x0000654012137816 */ /* 0x000fc80000000013 */
[----:B------:R-:W-:Y:S02]  /*0310*/  ISETP.LT.AND P0, PT, R19, 0x100, !P0 ;  /* 0x000001001300780c */ /* 0x000fe40004701270 */
[----:B------:R-:W-:Y:S01]  /*0320*/  LEA R18, R18, UR4, 0x2 ;  /* 0x0000000412127c11 */ /* 0x000fe2000f8e10ff */
[----:B------:R-:W-:-:S04]  /*0330*/  FADD R20, R20, 9.9999997473787516356e-06 ;  /* 0x3727c5ac14147421 */ /* 0x000fc80000000000 */
[----:B------:R-:W0:Y:S02]  /*0340*/  MUFU.SQRT R7, R20 ;  /* 0x0000001400077308 */ /* 0x000e240000002000 */
[C---:B0-----:R-:W-:Y:S02]  /*0350*/  FSETP.GT.AND P1, PT, R7.reuse, 8.50705917302346158658e+37, PT ;  /* 0x7e8000000700780b */ /* 0x041fe40003f24000 */
[----:B------:R-:W-:-:S11]  /*0360*/  FSETP.GEU.AND P2, PT, R7, 1.175494350822287508e-38, PT ;  /* 0x008000000700780b */ /* 0x000fd60003f4e000 */
[----:B------:R-:W-:-:S04]  /*0370*/  @P1 FMUL R7, R7, 0.25 ;  /* 0x3e80000007071820 */ /* 0x000fc80000400000 */
[----:B------:R-:W-:-:S06]  /*0380*/  @!P2 FMUL R7, R7, 16777216 ;  /* 0x4b8000000707a820 */ /* 0x000fcc0000400000 */
[----:B------:R-:W0:Y:S01]  /*0390*/  MUFU.RCP R7, R7 ;  /* 0x0000000700077308 */ /* 0x000e220000001000 */
[----:B------:R-:W-:Y:S01]  /*03a0*/  FSEL R2, R2, 1, P1 ;  /* 0x3f80000002027808 */ /* 0x000fe20000800000 */
[----:B---3--:R-:W-:-:S04]  /*03b0*/  FADD R0, -R21, R0 ;  /* 0x0000000015007221 */ /* 0x008fc80000000100 */
[----:B------:R-:W-:Y:S01]  /*03c0*/  @!P2 FMUL R2, R2, 16777216 ;  /* 0x4b8000000202a820 */ /* 0x000fe20000400000 */
[----:B----4-:R-:W-:-:S03]  /*03d0*/  FADD R16, -R21, R16 ;  /* 0x0000001015107221 */ /* 0x010fc60000000100 */
[----:B0-----:R-:W-:-:S04]  /*03e0*/  FMUL R3, R7, R2 ;  /* 0x0000000207037220 */ /* 0x001fc80000400000 */
[-C--:B------:R-:W-:Y:S01]  /*03f0*/  FMUL R0, R0, R3.reuse ;  /* 0x0000000300007220 */ /* 0x080fe20000400000 */
[----:B------:R-:W-:-:S03]  /*0400*/  FMUL R16, R16, R3 ;  /* 0x0000000310107220 */ /* 0x000fc60000400000 */
[-CC-:B-----5:R-:W-:Y:S01]  /*0410*/  FFMA R3, R0, R22.reuse, R27.reuse ;  /* 0x0000001600037223 */ /* 0x1a0fe2000000001b */
[----:B------:R-:W-:-:S03]  /*0420*/  FFMA R27, R16, R22, R27 ;  /* 0x00000016101b7223 */ /* 0x000fc6000000001b */
[----:B--2---:R-:W-:Y:S01]  /*0430*/  FADD R3, R3, R26 ;  /* 0x0000001a03037221 */ /* 0x004fe20000000000 */
[----:B------:R-:W-:-:S04]  /*0440*/  FADD R6, R27, R6 ;  /* 0x000000061b067221 */ /* 0x000fc80000000000 */
[----:B------:R0:W-:Y:S04]  /*0450*/  STS [R14], R3 ;  /* 0x000000030e007388 */ /* 0x0001e80000000800 */
[----:B------:R0:W-:Y:S01]  /*0460*/  STS [R14+0x200], R6 ;  /* 0x000200060e007388 */ /* 0x0001e20000000800 */
[----:B------:R-:W-:Y:S06]  /*0470*/  BAR.SYNC.DEFER_BLOCKING 0x0 ;  /* 0x0000000000007b1d */ /* 0x000fec0000010000 */
[----:B0-----:R-:W-:Y:S05]  /*0480*/  @!P0 EXIT ;  /* 0x000000000000894d */ /* 0x001fea0003800000 */
[----:B------:R-:W0:Y:S01]  /*0490*/  LDS.64 R6, [R18] ;  /* 0x0000000012067984 */ /* 0x000e220000000a00 */
[----:B------:R-:W-:Y:S01]  /*04a0*/  SHF.R.S32.HI R0, RZ, 0x1f, R19 ;  /* 0x0000001fff007819 */ /* 0x000fe20000011413 */
[----:B------:R-:W1:Y:S03]  /*04b0*/  LDC.64 R2, c[0x0][0x240] ;  /* 0x00009000ff027b82 */ /* 0x000e660000000a00 */
[----:B------:R-:W-:-:S04]  /*04c0*/  LEA.HI R0, R0, R19, RZ, 0x6 ;  /* 0x0000001300007211 */ /* 0x000fc800078f30ff */
[C---:B------:R-:W-:Y:S01]  /*04d0*/  LOP3.LUT R4, R0.reuse, 0xffffffc0, RZ, 0xc0, !PT ;  /* 0xffffffc000047812 */ /* 0x040fe200078ec0ff */
[----:B------:R-:W-:-:S03]  /*04e0*/  IMAD.SHL.U32 R0, R0, 0x20, RZ ;  /* 0x0000002000007824 */ /* 0x000fc600078e00ff */
[----:B------:R-:W-:Y:S02]  /*04f0*/  IADD3 R4, R19, -R4, RZ ;  /* 0x8000000413047210 */ /* 0x000fe40007ffe0ff */
[----:B------:R-:W-:Y:S02]  /*0500*/  LOP3.LUT R5, R0, 0xfffff800, RZ, 0xc0, !PT ;  /* 0xfffff80000057812 */ /* 0x000fe400078ec0ff */
[----:B------:R-:W-:-:S04]  /*0510*/  LEA R4, R15, R4, 0x6 ;  /* 0x000000040f047211 */ /* 0x000fc800078e30ff */
[----:B------:R-:W-:-:S05]  /*0520*/  IADD3 R5, R4, R5, RZ ;  /* 0x0000000504057210 */ /* 0x000fca0007ffe0ff */
[----:B-1----:R-:W-:-:S05]  /*0530*/  IMAD.WIDE R2, R5, 0x4, R2 ;  /* 0x0000000405027825 */ /* 0x002fca00078e0202 */
[----:B0-----:R-:W-:Y:S01]  /*0540*/  STG.E.64 desc[UR6][R2.64], R6 ;  /* 0x0000000602007986 */ /* 0x001fe2000c101b06 */
[----:B------:R-:W-:Y:S05]  /*0550*/  EXIT ;  /* 0x000000000000794d */ /* 0x000fea0003800000 */
.L_x_0:
[----:B------:R-:W-:-:S00]  /*0560*/  BRA `(.L_x_0) ;  /* 0xfffffffc00fc7947 */ /* 0x000fc0000383ffff */
[----:B------:R-:W-:-:S00]  /*0570*/  NOP ;  /* 0x0000000000007918 */ /* 0x000fc00000000000 */
        /* <DEDUP_REMOVED lines=8> */
.L_x_1:


//--------------------- .nv.global.init           --------------------------
	.section	.nv.global.init,"aw",@progbits
.nv.global.init:
	.type		_$_str,@object
	.size		_$_str,(_$_str_$_2 - _$_str)
_$_str:
        /*0000*/ 	.byte	0x5f, 0x5f, 0x43, 0x55, 0x44, 0x41, 0x5f, 0x46, 0x54, 0x5a, 0x00
	.type		_$_str_$_2,@object
	.size		_$_str_$_2,(.L_1 - _$_str_$_2)
_$_str_$_2:
        /*000b*/ 	.byte	0x5f, 0x5f, 0x43, 0x55, 0x44, 0x41, 0x5f, 0x50, 0x52, 0x45, 0x43, 0x5f, 0x53, 0x51, 0x52, 0x54
        /*001b*/ 	.byte	0x00
.L_1:


//--------------------- .nv.shared.triton_poi_fused__native_batch_norm_legit_no_training_add_14 --------------------------
	.section	.nv.shared.triton_poi_fused__native_batch_norm_legit_no_training_add_14,"aw",@nobits
	.sectionflags	@""
	.align	16
	.zero		1024


//--------------------- .nv.constant0.triton_poi_fused__native_batch_norm_legit_no_training_add_14 --------------------------
	.section	.nv.constant0.triton_poi_fused__native_batch_norm_legit_no_training_add_14,"a",@progbits
	.sectionflags	@""
	.align	4
.nv.constant0.triton_poi_fused__native_batch_norm_legit_no_training_add_14:
	.zero		592
